	.headerflags	@"EF_CUDA_TEXMODE_UNIFIED EF_CUDA_64BIT_ADDRESS EF_CUDA_ACCELERATORS EF_CUDA_SM90 EF_CUDA_VIRTUAL_SM(EF_CUDA_SM90)"
	.elftype	@"ET_EXEC"


//--------------------- .nv.info                  --------------------------
	.section	.nv.info,"",@"SHT_CUDA_INFO"
	.align	4


	//----- nvinfo : EIATTR_REGCOUNT
	.align		4
        /*0000*/ 	.byte	0x04, 0x2f
        /*0002*/ 	.short	(.L_1 - .L_0)
	.align		4
.L_0:
        /*0004*/ 	.word	index@(triton_poi_fused__to_copy_5)
        /*0008*/ 	.word	0x0000000a


	//----- nvinfo : EIATTR_MIN_STACK_SIZE
	.align		4
.L_1:
        /*000c*/ 	.byte	0x04, 0x12
        /*000e*/ 	.short	(.L_3 - .L_2)
	.align		4
.L_2:
        /*0010*/ 	.word	index@(triton_poi_fused__to_copy_5)
        /*0014*/ 	.word	0x00000000


	//----- nvinfo : EIATTR_FRAME_SIZE
	.align		4
.L_3:
        /*0018*/ 	.byte	0x04, 0x11
        /*001a*/ 	.short	(.L_5 - .L_4)
	.align		4
.L_4:
        /*001c*/ 	.word	index@(triton_poi_fused__to_copy_5)
        /*0020*/ 	.word	0x00000000


	//----- nvinfo : EIATTR_MIN_STACK_SIZE
	.align		4
.L_5:
        /*0024*/ 	.byte	0x04, 0x12
        /*0026*/ 	.short	(.L_7 - .L_6)
	.align		4
.L_6:
        /*0028*/ 	.word	index@(triton_poi_fused__to_copy_5)
        /*002c*/ 	.word	0x00000000
.L_7:


//--------------------- .nv.info.triton_poi_fused__to_copy_5 --------------------------
	.section	.nv.info.triton_poi_fused__to_copy_5,"",@"SHT_CUDA_INFO"
	.sectionflags	@""
	.align	4


	//----- nvinfo : EIATTR_CUDA_API_VERSION
	.align		4
        /*0000*/ 	.byte	0x04, 0x37
        /*0002*/ 	.short	(.L_9 - .L_8)
.L_8:
        /*0004*/ 	.word	0x0000007c


	//----- nvinfo : EIATTR_KPARAM_INFO
	.align		4
.L_9:
        /*0008*/ 	.byte	0x04, 0x17
        /*000a*/ 	.short	(.L_11 - .L_10)
.L_10:
        /*000c*/ 	.word	0x00000000
        /*0010*/ 	.short	0x0001
        /*0012*/ 	.short	0x0008
        /*0014*/ 	.byte	0x00, 0xf0, 0x11, 0x00


	//----- nvinfo : EIATTR_KPARAM_INFO
	.align		4
.L_11:
        /*0018*/ 	.byte	0x04, 0x17
        /*001a*/ 	.short	(.L_13 - .L_12)
.L_12:
        /*001c*/ 	.word	0x00000000
        /*0020*/ 	.short	0x0000
        /*0022*/ 	.short	0x0000
        /*0024*/ 	.byte	0x00, 0xf4, 0x21, 0x00


	//----- nvinfo : EIATTR_SPARSE_MMA_MASK
	.align		4
.L_13:
        /*0028*/ 	.byte	0x03, 0x50
        /*002a*/ 	.short	0x0000


	//----- nvinfo : EIATTR_MAXREG_COUNT
	.align		4
        /*002c*/ 	.byte	0x03, 0x1b
        /*002e*/ 	.short	0x00ff


	//----- nvinfo : EIATTR_EXIT_INSTR_OFFSETS
	.align		4
        /*0030*/ 	.byte	0x04, 0x1c
        /*0032*/ 	.short	(.L_15 - .L_14)


	//   ....[0]....
.L_14:
        /*0034*/ 	.word	0x00000100


	//   ....[1]....
        /*0038*/ 	.word	0x00000130


	//----- nvinfo : EIATTR_REQNTID
	.align		4
.L_15:
        /*003c*/ 	.byte	0x04, 0x10
        /*003e*/ 	.short	(.L_17 - .L_16)
.L_16:
        /*0040*/ 	.word	0x00000020
        /*0044*/ 	.word	0x00000001
        /*0048*/ 	.word	0x00000001


	//----- nvinfo : EIATTR_CBANK_PARAM_SIZE
	.align		4
.L_17:
        /*004c*/ 	.byte	0x03, 0x19
        /*004e*/ 	.short	0x000c


	//----- nvinfo : EIATTR_PARAM_CBANK
	.align		4
        /*0050*/ 	.byte	0x04, 0x0a
        /*0052*/ 	.short	(.L_19 - .L_18)
	.align		4
.L_18:
        /*0054*/ 	.word	index@(.nv.constant0.triton_poi_fused__to_copy_5)
        /*0058*/ 	.short	0x0210
        /*005a*/ 	.short	0x000c


	//----- nvinfo : EIATTR_SW_WAR
	.align		4
.L_19:
        /*005c*/ 	.byte	0x04, 0x36
        /*005e*/ 	.short	(.L_21 - .L_20)
.L_20:
        /*0060*/ 	.word	0x00000008
.L_21:


//--------------------- .nv.callgraph             --------------------------
	.section	.nv.callgraph,"",@"SHT_CUDA_CALLGRAPH"
	.align	4
	.sectionentsize	8
	.align		4
        /*0000*/ 	.word	0x00000000
	.align		4
        /*0004*/ 	.word	0xffffffff
	.align		4
        /*0008*/ 	.word	0x00000000
	.align		4
        /*000c*/ 	.word	0xfffffffe
	.align		4
        /*0010*/ 	.word	0x00000000
	.align		4
        /*0014*/ 	.word	0xfffffffd
	.align		4
        /*0018*/ 	.word	0x00000000
	.align		4
        /*001c*/ 	.word	0xfffffffc


//--------------------- .text.triton_poi_fused__to_copy_5 --------------------------
	.section	.text.triton_poi_fused__to_copy_5,"ax",@progbits
	.align	128
        .global         triton_poi_fused__to_copy_5
        .type           triton_poi_fused__to_copy_5,@function
        .size           triton_poi_fused__to_copy_5,(.L_x_1 - triton_poi_fused__to_copy_5)
        .other          triton_poi_fused__to_copy_5,@"STO_CUDA_ENTRY STV_DEFAULT"
triton_poi_fused__to_copy_5:
.text.triton_poi_fused__to_copy_5:
[----:B------:R-:W0:Y:S02]  /*0000*/  LDC R1, c[0x0][0x28] ;  /* 0x00000a00ff017b82 */ /* 0x000e240000000800 */
[----:B------:R-:W1:Y:S01]  /*0010*/  S2R R6, SR_TID.X ;  /* 0x0000000000067919 */ /* 0x000e620000002100 */
[----:B------:R-:W-:Y:S01]  /*0020*/  IMAD.MOV.U32 R7, RZ, RZ, 0x3f000000 ;  /* 0x3f000000ff077424 */ /* 0x000fe200078e00ff */
[----:B------:R-:W2:Y:S01]  /*0030*/  LDC.64 R2, c[0x0][0x210] ;  /* 0x00008400ff027b82 */ /* 0x000ea20000000a00 */
[----:B------:R-:W3:Y:S01]  /*0040*/  S2R R5, SR_CTAID.X ;  /* 0x0000000000057919 */ /* 0x000ee20000002500 */
[C---:B-1----:R-:W-:Y:S02]  /*0050*/  LOP3.LUT R0, R6.reuse, 0x7, RZ, 0xc0, !PT ;  /* 0x0000000706007812 */ /* 0x042fe400078ec0ff */
[----:B------:R-:W-:-:S03]  /*0060*/  LOP3.LUT P0, RZ, R6, 0x18, RZ, 0xc0, !PT ;  /* 0x0000001806ff7812 */ /* 0x000fc6000780c0ff */
[----:B---3--:R-:W-:-:S04]  /*0070*/  IMAD R5, R5, 0x8, R0 ;  /* 0x0000000805057824 */ /* 0x008fc800078e0200 */
[C---:B--2---:R-:W-:Y:S01]  /*0080*/  IMAD.WIDE R2, R5.reuse, 0x8, R2 ;  /* 0x0000000805027825 */ /* 0x044fe200078e0202 */
[----:B------:R-:W-:Y:S02]  /*0090*/  I2FP.F32.S32 R0, R5 ;  /* 0x0000000500007245 */ /* 0x000fe40000201400 */
[----:B------:R-:W-:-:S03]  /*00a0*/  ISETP.LT.AND P0, PT, R5, 0x8, !P0 ;  /* 0x000000080500780c */ /* 0x000fc60004701270 */
[----:B------:R-:W-:-:S04]  /*00b0*/  FADD R0, R0, 0.5 ;  /* 0x3f00000000007421 */ /* 0x000fc80000000000 */
[----:B------:R-:W-:-:S05]  /*00c0*/  FFMA R0, R0, R7, -0.5 ;  /* 0xbf00000000007423 */ /* 0x000fca0000000007 */
[----:B------:R-:W-:-:S04]  /*00d0*/  FMNMX R0, RZ, R0, !PT ;  /* 0x00000000ff007209 */ /* 0x000fc80007800000 */
[----:B------:R-:W1:Y:S02]  /*00e0*/  F2I.TRUNC.NTZ R4, R0 ;  /* 0x0000000000047305 */ /* 0x000e64000020f100 */
[----:B-1----:R-:W-:Y:S01]  /*00f0*/  SHF.R.S32.HI R5, RZ, 0x1f, R4 ;  /* 0x0000001fff057819 */ /* 0x002fe20000011404 */
[----:B------:R-:W-:Y:S06]  /*0100*/  @!P0 EXIT ;  /* 0x000000000000894d */ /* 0x000fec0003800000 */
[----:B------:R-:W-:Y:S02]  /*0110*/  ULDC.64 UR4, c[0x0][0x208] ;  /* 0x0000820000047ab9 */ /* 0x000fe40000000a00 */
[----:B------:R-:W-:Y:S01]  /*0120*/  STG.E.64 desc[UR4][R2.64], R4 ;  /* 0x0000000402007986 */ /* 0x000fe2000c101b04 */
[----:B------:R-:W-:Y:S05]  /*0130*/  EXIT ;  /* 0x000000000000794d */ /* 0x000fea0003800000 */
.L_x_0:
[----:B------:R-:W-:-:S00]  /*0140*/  BRA `(.L_x_0) ;  /* 0xfffffffc00fc7947 */ /* 0x000fc0000383ffff */
[----:B------:R-:W-:-:S00]  /*0150*/  NOP ;  /* 0x0000000000007918 */ /* 0x000fc00000000000 */
        /* <DEDUP_REMOVED lines=10> */
.L_x_1:


//--------------------- .nv.constant0.triton_poi_fused__to_copy_5 --------------------------
	.section	.nv.constant0.triton_poi_fused__to_copy_5,"a",@progbits
	.sectionflags	@""
	.align	4
.nv.constant0.triton_poi_fused__to_copy_5:
	.zero		540
